	.headerflags	@"EF_CUDA_TEXMODE_UNIFIED EF_CUDA_64BIT_ADDRESS EF_CUDA_ACCELERATORS EF_CUDA_SM90 EF_CUDA_VIRTUAL_SM(EF_CUDA_SM90)"
	.elftype	@"ET_EXEC"


//--------------------- .nv.info                  --------------------------
	.section	.nv.info,"",@"SHT_CUDA_INFO"
	.align	4


	//----- nvinfo : EIATTR_REGCOUNT
	.align		4
        /*0000*/ 	.byte	0x04, 0x2f
        /*0002*/ 	.short	(.L_1 - .L_0)
	.align		4
.L_0:
        /*0004*/ 	.word	index@(triton_poi_fused_mul_0)
        /*0008*/ 	.word	0x0000000c


	//----- nvinfo : EIATTR_MIN_STACK_SIZE
	.align		4
.L_1:
        /*000c*/ 	.byte	0x04, 0x12
        /*000e*/ 	.short	(.L_3 - .L_2)
	.align		4
.L_2:
        /*0010*/ 	.word	index@(triton_poi_fused_mul_0)
        /*0014*/ 	.word	0x00000000


	//----- nvinfo : EIATTR_FRAME_SIZE
	.align		4
.L_3:
        /*0018*/ 	.byte	0x04, 0x11
        /*001a*/ 	.short	(.L_5 - .L_4)
	.align		4
.L_4:
        /*001c*/ 	.word	index@(triton_poi_fused_mul_0)
        /*0020*/ 	.word	0x00000000


	//----- nvinfo : EIATTR_MIN_STACK_SIZE
	.align		4
.L_5:
        /*0024*/ 	.byte	0x04, 0x12
        /*0026*/ 	.short	(.L_7 - .L_6)
	.align		4
.L_6:
        /*0028*/ 	.word	index@(triton_poi_fused_mul_0)
        /*002c*/ 	.word	0x00000000
.L_7:


//--------------------- .nv.info.triton_poi_fused_mul_0 --------------------------
	.section	.nv.info.triton_poi_fused_mul_0,"",@"SHT_CUDA_INFO"
	.sectionflags	@""
	.align	4


	//----- nvinfo : EIATTR_CUDA_API_VERSION
	.align		4
        /*0000*/ 	.byte	0x04, 0x37
        /*0002*/ 	.short	(.L_9 - .L_8)
.L_8:
        /*0004*/ 	.word	0x0000007c


	//----- nvinfo : EIATTR_KPARAM_INFO
	.align		4
.L_9:
        /*0008*/ 	.byte	0x04, 0x17
        /*000a*/ 	.short	(.L_11 - .L_10)
.L_10:
        /*000c*/ 	.word	0x00000000
        /*0010*/ 	.short	0x0003
        /*0012*/ 	.short	0x0018
        /*0014*/ 	.byte	0x00, 0xf0, 0x11, 0x00


	//----- nvinfo : EIATTR_KPARAM_INFO
	.align		4
.L_11:
        /*0018*/ 	.byte	0x04, 0x17
        /*001a*/ 	.short	(.L_13 - .L_12)
.L_12:
        /*001c*/ 	.word	0x00000000
        /*0020*/ 	.short	0x0002
        /*0022*/ 	.short	0x0010
        /*0024*/ 	.byte	0x00, 0xf4, 0x21, 0x00


	//----- nvinfo : EIATTR_KPARAM_INFO
	.align		4
.L_13:
        /*0028*/ 	.byte	0x04, 0x17
        /*002a*/ 	.short	(.L_15 - .L_14)
.L_14:
        /*002c*/ 	.word	0x00000000
        /*0030*/ 	.short	0x0001
        /*0032*/ 	.short	0x0008
        /*0034*/ 	.byte	0x00, 0xf0, 0x21, 0x00


	//----- nvinfo : EIATTR_KPARAM_INFO
	.align		4
.L_15:
        /*0038*/ 	.byte	0x04, 0x17
        /*003a*/ 	.short	(.L_17 - .L_16)
.L_16:
        /*003c*/ 	.word	0x00000000
        /*0040*/ 	.short	0x0000
        /*0042*/ 	.short	0x0000
        /*0044*/ 	.byte	0x00, 0xf4, 0x21, 0x00


	//----- nvinfo : EIATTR_SPARSE_MMA_MASK
	.align		4
.L_17:
        /*0048*/ 	.byte	0x03, 0x50
        /*004a*/ 	.short	0x0000


	//----- nvinfo : EIATTR_MAXREG_COUNT
	.align		4
        /*004c*/ 	.byte	0x03, 0x1b
        /*004e*/ 	.short	0x00ff


	//----- nvinfo : EIATTR_EXIT_INSTR_OFFSETS
	.align		4
        /*0050*/ 	.byte	0x04, 0x1c
        /*0052*/ 	.short	(.L_19 - .L_18)


	//   ....[0]....
.L_18:
        /*0054*/ 	.word	0x00000120


	//   ....[1]....
        /*0058*/ 	.word	0x00000140


	//----- nvinfo : EIATTR_REQNTID
	.align		4
.L_19:
        /*005c*/ 	.byte	0x04, 0x10
        /*005e*/ 	.short	(.L_21 - .L_20)
.L_20:
        /*0060*/ 	.word	0x00000020
        /*0064*/ 	.word	0x00000001
        /*0068*/ 	.word	0x00000001


	//----- nvinfo : EIATTR_CBANK_PARAM_SIZE
	.align		4
.L_21:
        /*006c*/ 	.byte	0x03, 0x19
        /*006e*/ 	.short	0x001c


	//----- nvinfo : EIATTR_PARAM_CBANK
	.align		4
        /*0070*/ 	.byte	0x04, 0x0a
        /*0072*/ 	.short	(.L_23 - .L_22)
	.align		4
.L_22:
        /*0074*/ 	.word	index@(.nv.constant0.triton_poi_fused_mul_0)
        /*0078*/ 	.short	0x0210
        /*007a*/ 	.short	0x001c


	//----- nvinfo : EIATTR_SW_WAR
	.align		4
.L_23:
        /*007c*/ 	.byte	0x04, 0x36
        /*007e*/ 	.short	(.L_25 - .L_24)
.L_24:
        /*0080*/ 	.word	0x00000008
.L_25:


//--------------------- .nv.callgraph             --------------------------
	.section	.nv.callgraph,"",@"SHT_CUDA_CALLGRAPH"
	.align	4
	.sectionentsize	8
	.align		4
        /*0000*/ 	.word	0x00000000
	.align		4
        /*0004*/ 	.word	0xffffffff
	.align		4
        /*0008*/ 	.word	0x00000000
	.align		4
        /*000c*/ 	.word	0xfffffffe
	.align		4
        /*0010*/ 	.word	0x00000000
	.align		4
        /*0014*/ 	.word	0xfffffffd
	.align		4
        /*0018*/ 	.word	0x00000000
	.align		4
        /*001c*/ 	.word	0xfffffffc


//--------------------- .text.triton_poi_fused_mul_0 --------------------------
	.section	.text.triton_poi_fused_mul_0,"ax",@progbits
	.align	128
        .global         triton_poi_fused_mul_0
        .type           triton_poi_fused_mul_0,@function
        .size           triton_poi_fused_mul_0,(.L_x_1 - triton_poi_fused_mul_0)
        .other          triton_poi_fused_mul_0,@"STO_CUDA_ENTRY STV_DEFAULT"
triton_poi_fused_mul_0:
.text.triton_poi_fused_mul_0:
[----:B------:R-:W0:Y:S02]  /*0000*/  LDC R1, c[0x0][0x28] ;  /* 0x00000a00ff017b82 */ /* 0x000e240000000800 */
[----:B------:R-:W1:Y:S01]  /*0010*/  S2R R6, SR_TID.X ;  /* 0x0000000000067919 */ /* 0x000e620000002100 */
[----:B------:R-:W2:Y:S01]  /*0020*/  LDC.64 R2, c[0x0][0x210] ;  /* 0x00008400ff027b82 */ /* 0x000ea20000000a00 */
[----:B------:R-:W-:Y:S01]  /*0030*/  ULDC.64 UR4, c[0x0][0x208] ;  /* 0x0000820000047ab9 */ /* 0x000fe20000000a00 */
[----:B------:R-:W-:Y:S01]  /*0040*/  ULDC.64 UR6, c[0x0][0x218] ;  /* 0x0000860000067ab9 */ /* 0x000fe20000000a00 */
[----:B------:R-:W3:Y:S05]  /*0050*/  S2R R7, SR_CTAID.X ;  /* 0x0000000000077919 */ /* 0x000eea0000002500 */
[----:B------:R-:W4:Y:S01]  /*0060*/  LDC.64 R4, c[0x0][0x220] ;  /* 0x00008800ff047b82 */ /* 0x000f220000000a00 */
[----:B-1----:R-:W-:-:S05]  /*0070*/  LOP3.LUT R0, R6, 0xf, RZ, 0xc0, !PT ;  /* 0x0000000f06007812 */ /* 0x002fca00078ec0ff */
[----:B---3--:R-:W-:Y:S01]  /*0080*/  IMAD R7, R7, 0x10, R0 ;  /* 0x0000001007077824 */ /* 0x008fe200078e0200 */
[----:B------:R-:W-:-:S03]  /*0090*/  HFMA2.MMA R0, -RZ, RZ, 0, 0 ;  /* 0x00000000ff007435 */ /* 0x000fc600000001ff */
[C---:B--2---:R-:W-:Y:S01]  /*00a0*/  IMAD.WIDE R2, R7.reuse, 0x4, R2 ;  /* 0x0000000407027825 */ /* 0x044fe200078e0202 */
[----:B------:R-:W-:-:S13]  /*00b0*/  ISETP.GE.AND P0, PT, R7, 0x10, PT ;  /* 0x000000100700780c */ /* 0x000fda0003f06270 */
[----:B------:R-:W2:Y:S01]  /*00c0*/  @!P0 LDG.E R0, desc[UR4][R2.64] ;  /* 0x0000000402008981 */ /* 0x000ea2000c1e1900 */
[----:B------:R-:W-:Y:S01]  /*00d0*/  LOP3.LUT P0, RZ, R6, 0x10, RZ, 0xc0, !PT ;  /* 0x0000001006ff7812 */ /* 0x000fe2000780c0ff */
[----:B------:R-:W2:Y:S01]  /*00e0*/  F2F.F32.F64 R9, UR6 ;  /* 0x0000000600097d10 */ /* 0x000ea20008301000 */
[C---:B----4-:R-:W-:Y:S02]  /*00f0*/  IMAD.WIDE R4, R7.reuse, 0x4, R4 ;  /* 0x0000000407047825 */ /* 0x050fe400078e0204 */
[----:B------:R-:W-:Y:S02]  /*0100*/  ISETP.LT.AND P0, PT, R7, 0x10, !P0 ;  /* 0x000000100700780c */ /* 0x000fe40004701270 */
[----:B--2---:R-:W-:-:S11]  /*0110*/  FMUL R9, R9, R0 ;  /* 0x0000000009097220 */ /* 0x004fd60000400000 */
[----:B------:R-:W-:Y:S05]  /*0120*/  @!P0 EXIT ;  /* 0x000000000000894d */ /* 0x000fea0003800000 */
[----:B------:R-:W-:Y:S01]  /*0130*/  STG.E desc[UR4][R4.64], R9 ;  /* 0x0000000904007986 */ /* 0x000fe2000c101904 */
[----:B------:R-:W-:Y:S05]  /*0140*/  EXIT ;  /* 0x000000000000794d */ /* 0x000fea0003800000 */
.L_x_0:
[----:B------:R-:W-:-:S00]  /*0150*/  BRA `(.L_x_0) ;  /* 0xfffffffc00fc7947 */ /* 0x000fc0000383ffff */
[----:B------:R-:W-:-:S00]  /*0160*/  NOP ;  /* 0x0000000000007918 */ /* 0x000fc00000000000 */
        /* <DEDUP_REMOVED lines=9> */
.L_x_1:


//--------------------- .nv.constant0.triton_poi_fused_mul_0 --------------------------
	.section	.nv.constant0.triton_poi_fused_mul_0,"a",@progbits
	.sectionflags	@""
	.align	4
.nv.constant0.triton_poi_fused_mul_0:
	.zero		556
